.version 6.5
.target sm_30
.address_size 64

.visible .entry lg2(
	.param .u64 input,
	.param .u64 output
)
{
	.reg .u64 	    in_addr;
    .reg .u64 	    out_addr;
    .reg .f32       temp;

	ld.param.u64 	in_addr, [input];
    ld.param.u64 	out_addr, [output];

    ld.f32          temp, [in_addr];
	lg2.approx.f32  temp, temp;
    st.f32          [out_addr], temp;
	ret;
}


// ===== COMPILED SASS (sm_100) =====

	.target	sm_100

	.elftype	@"ET_EXEC"


//--------------------- .note.nv.tkinfo           --------------------------
	.section	.note.nv.tkinfo,"",@"SHT_NOTE"
	.sectionflags	@"SHF_NOTE_NV_TKINFO"
	.tkinfo
        /*0018*/ 	.word	0x00000002
        /*0030*/ 	.string	""
        /*0030*/ 	.string	"ptxas"
        /*0030*/ 	.string	"Cuda compilation tools, release 13.0, V13.0.88"
        /*0030*/ 	.string	"Build cuda_13.0.r13.0/compiler.36424714_0"
        /*0030*/ 	.string	"-arch sm_100 "



//--------------------- .note.nv.cuinfo           --------------------------
	.section	.note.nv.cuinfo,"",@"SHT_NOTE"
	.sectionflags	@"SHF_NOTE_NV_CUINFO"
        /*0018*/ 	.short	0x0002
        /*001a*/ 	.short	0x001e
        /*001c*/ 	.short	0x0082
	.zero		2


//--------------------- .nv.info                  --------------------------
	.section	.nv.info,"",@"SHT_CUDA_INFO"
	.align	4


	//----- nvinfo : EIATTR_REGCOUNT
	.align		4
        /*0000*/ 	.byte	0x04, 0x2f
        /*0002*/ 	.short	(.L_1 - .L_0)
	.align		4
.L_0:
        /*0004*/ 	.word	index@(lg2)
        /*0008*/ 	.word	0x0000000a


	//----- nvinfo : EIATTR_FRAME_SIZE
	.align		4
.L_1:
        /*000c*/ 	.byte	0x04, 0x11
        /*000e*/ 	.short	(.L_3 - .L_2)
	.align		4
.L_2:
        /*0010*/ 	.word	index@(lg2)
        /*0014*/ 	.word	0x00000000


	//----- nvinfo : EIATTR_MIN_STACK_SIZE
	.align		4
.L_3:
        /*0018*/ 	.byte	0x04, 0x12
        /*001a*/ 	.short	(.L_5 - .L_4)
	.align		4
.L_4:
        /*001c*/ 	.word	index@(lg2)
        /*0020*/ 	.word	0x00000000
.L_5:


//--------------------- .nv.compat                --------------------------
	.section	.nv.compat,"",@"SHT_CUDA_COMPAT_INFO"
	.align	4
        /*0000*/ 	.byte	0x02, 0x09, 0x00, 0x00, 0x02, 0x02, 0x01, 0x00, 0x02, 0x05, 0x05, 0x00, 0x03, 0x07, 0x01, 0x01
        /*0010*/ 	.byte	0x02, 0x03, 0x00, 0x00, 0x02, 0x06, 0x01, 0x00, 0x04, 0x0b, 0x08, 0x00, 0x01, 0x00, 0x00, 0x00
        /*0020*/ 	.byte	0x00, 0x00, 0x00, 0x00


//--------------------- .nv.info.lg2              --------------------------
	.section	.nv.info.lg2,"",@"SHT_CUDA_INFO"
	.sectionflags	@""
	.align	4


	//----- nvinfo : EIATTR_CUDA_API_VERSION
	.align		4
        /*0000*/ 	.byte	0x04, 0x37
        /*0002*/ 	.short	(.L_7 - .L_6)
.L_6:
        /*0004*/ 	.word	0x00000082


	//----- nvinfo : EIATTR_KPARAM_INFO
	.align		4
.L_7:
        /*0008*/ 	.byte	0x04, 0x17
        /*000a*/ 	.short	(.L_9 - .L_8)
.L_8:
        /*000c*/ 	.word	0x00000000
        /*0010*/ 	.short	0x0001
        /*0012*/ 	.short	0x0008
        /*0014*/ 	.byte	0x00, 0xf0, 0x21, 0x00


	//----- nvinfo : EIATTR_KPARAM_INFO
	.align		4
.L_9:
        /*0018*/ 	.byte	0x04, 0x17
        /*001a*/ 	.short	(.L_11 - .L_10)
.L_10:
        /*001c*/ 	.word	0x00000000
        /*0020*/ 	.short	0x0000
        /*0022*/ 	.short	0x0000
        /*0024*/ 	.byte	0x00, 0xf0, 0x21, 0x00


	//----- nvinfo : EIATTR_SPARSE_MMA_MASK
	.align		4
.L_11:
        /*0028*/ 	.byte	0x03, 0x50
        /*002a*/ 	.short	0x0000


	//----- nvinfo : EIATTR_MAXREG_COUNT
	.align		4
        /*002c*/ 	.byte	0x03, 0x1b
        /*002e*/ 	.short	0x00ff


	//----- nvinfo : EIATTR_MERCURY_ISA_VERSION
	.align		4
        /*0030*/ 	.byte	0x03, 0x5f
        /*0032*/ 	.short	0x0101


	//----- nvinfo : EIATTR_VRC_CTA_INIT_COUNT
	.align		4
        /*0034*/ 	.byte	0x02, 0x4a
	.zero		1
	.zero		1


	//----- nvinfo : EIATTR_EXIT_INSTR_OFFSETS
	.align		4
        /*0038*/ 	.byte	0x04, 0x1c
        /*003a*/ 	.short	(.L_13 - .L_12)


	//   ....[0]....
.L_12:
        /*003c*/ 	.word	0x000000a0


	//----- nvinfo : EIATTR_CBANK_PARAM_SIZE
	.align		4
.L_13:
        /*0040*/ 	.byte	0x03, 0x19
        /*0042*/ 	.short	0x0010


	//----- nvinfo : EIATTR_PARAM_CBANK
	.align		4
        /*0044*/ 	.byte	0x04, 0x0a
        /*0046*/ 	.short	(.L_15 - .L_14)
	.align		4
.L_14:
        /*0048*/ 	.word	index@(.nv.constant0.lg2)
        /*004c*/ 	.short	0x0380
        /*004e*/ 	.short	0x0010


	//----- nvinfo : EIATTR_SW_WAR
	.align		4
.L_15:
        /*0050*/ 	.byte	0x04, 0x36
        /*0052*/ 	.short	(.L_17 - .L_16)
.L_16:
        /*0054*/ 	.word	0x00000008
.L_17:


//--------------------- .nv.callgraph             --------------------------
	.section	.nv.callgraph,"",@"SHT_CUDA_CALLGRAPH"
	.align	4
	.sectionentsize	8
	.align		4
        /*0000*/ 	.word	0x00000000
	.align		4
        /*0004*/ 	.word	0xffffffff
	.align		4
        /*0008*/ 	.word	0x00000000
	.align		4
        /*000c*/ 	.word	0xfffffffe
	.align		4
        /*0010*/ 	.word	0x00000000
	.align		4
        /*0014*/ 	.word	0xfffffffd
	.align		4
        /*0018*/ 	.word	0x00000000
	.align		4
        /*001c*/ 	.word	0xfffffffc


//--------------------- .text.lg2                 --------------------------
	.section	.text.lg2,"ax",@progbits
	.align	128
        .global         lg2
        .type           lg2,@function
        .size           lg2,(.L_x_1 - lg2)
        .other          lg2,@"STO_CUDA_ENTRY STV_DEFAULT"
lg2:
.text.lg2:
[----:B------:R-:W-:Y:S08]  /*0000*/  LDC R1, c[0x0][0x37c] ;  /* 0x0000df00ff017b82 */ /* 0x000ff00000000800 */
[----:B------:R-:W0:Y:S01]  /*0010*/  LDC.64 R2, c[0x0][0x380] ;  /* 0x0000e000ff027b82 */ /* 0x000e220000000a00 */
[----:B------:R-:W0:Y:S02]  /*0020*/  LDCU.64 UR4, c[0x0][0x358] ;  /* 0x00006b00ff0477ac */ /* 0x000e240008000a00 */
[----:B0-----:R-:W2:Y:S05]  /*0030*/  LD.E R0, desc[UR4][R2.64] ;  /* 0x0000000402007980 */ /* 0x001eaa000c101900 */
[----:B------:R-:W0:Y:S01]  /*0040*/  LDC.64 R4, c[0x0][0x388] ;  /* 0x0000e200ff047b82 */ /* 0x000e220000000a00 */
[----:B--2---:R-:W-:-:S13]  /*0050*/  FSETP.GEU.AND P0, PT, |R0|, 1.175494350822287508e-38, PT ;  /* 0x008000000000780b */ /* 0x004fda0003f0e200 */
[----:B------:R-:W-:-:S04]  /*0060*/  @!P0 FMUL R0, R0, 16777216 ;  /* 0x4b80000000008820 */ /* 0x000fc80000400000 */
[----:B------:R-:W1:Y:S02]  /*0070*/  MUFU.LG2 R7, R0 ;  /* 0x0000000000077308 */ /* 0x000e640000000c00 */
[----:B-1----:R-:W-:-:S05]  /*0080*/  @!P0 FADD R7, R7, -24 ;  /* 0xc1c0000007078421 */ /* 0x002fca0000000000 */
[----:B0-----:R-:W-:Y:S01]  /*0090*/  ST.E desc[UR4][R4.64], R7 ;  /* 0x0000000704007985 */ /* 0x001fe2000c101904 */
[----:B------:R-:W-:Y:S05]  /*00a0*/  EXIT ;  /* 0x000000000000794d */ /* 0x000fea0003800000 */
.L_x_0:
[----:B------:R-:W-:-:S00]  /*00b0*/  BRA `(.L_x_0) ;  /* 0xfffffffc00fc7947 */ /* 0x000fc0000383ffff */
[----:B------:R-:W-:-:S00]  /*00c0*/  NOP ;  /* 0x0000000000007918 */ /* 0x000fc00000000000 */
        /* <DEDUP_REMOVED lines=11> */
.L_x_1:


//--------------------- .nv.shared.reserved.0     --------------------------
	.section	.nv.shared.reserved.0,"aw",@nobits
	.weak		__nv_reservedSMEM_offset_0_alias
	.size		__nv_reservedSMEM_offset_0_alias, 0, 64
	.other		__nv_reservedSMEM_offset_0_alias,@"STO_CUDA_RESERVED_SHARED STV_DEFAULT"
__nv_reservedSMEM_offset_0_alias:
	.zero		0
	.zero		64


//--------------------- .nv.constant0.lg2         --------------------------
	.section	.nv.constant0.lg2,"a",@progbits
	.sectionflags	@""
	.align	4
.nv.constant0.lg2:
	.zero		912


//--------------------- SYMBOLS --------------------------

	.type		.nv.reservedSmem.offset0,@object
	.size		.nv.reservedSmem.offset0,0x4
